//
// Generated by NVIDIA NVVM Compiler
//
// Compiler Build ID: CL-36424714
// Cuda compilation tools, release 13.0, V13.0.88
// Based on NVVM 20.0.0
//

.version 9.0
.target sm_100
.address_size 64

	// .globl	_Z10matmul_gpuPfS_S_

.visible .entry _Z10matmul_gpuPfS_S_(
	.param .u64 .ptr .align 1 _Z10matmul_gpuPfS_S__param_0,
	.param .u64 .ptr .align 1 _Z10matmul_gpuPfS_S__param_1,
	.param .u64 .ptr .align 1 _Z10matmul_gpuPfS_S__param_2
)
{
	.reg .pred 	%p<5>;
	.reg .b32 	%r<18>;
	.reg .b32 	%f<28>;
	.reg .b64 	%rd<18>;

	ld.param.u64 	%rd5, [_Z10matmul_gpuPfS_S__param_0];
	ld.param.u64 	%rd6, [_Z10matmul_gpuPfS_S__param_1];
	ld.param.u64 	%rd7, [_Z10matmul_gpuPfS_S__param_2];
	mov.u32 	%r8, %ctaid.y;
	mov.u32 	%r9, %ntid.y;
	mov.u32 	%r10, %tid.y;
	mad.lo.s32 	%r1, %r8, %r9, %r10;
	mov.u32 	%r11, %ctaid.x;
	mov.u32 	%r12, %ntid.x;
	mov.u32 	%r13, %tid.x;
	mad.lo.s32 	%r2, %r11, %r12, %r13;
	setp.gt.u32 	%p1, %r1, 999;
	setp.gt.s32 	%p2, %r2, 999;
	or.pred  	%p3, %p1, %p2;
	@%p3 bra 	$L__BB0_4;
	mul.lo.s32 	%r3, %r1, 1000;
	mul.wide.u32 	%rd8, %r3, 4;
	cvta.to.global.u64 	%rd9, %rd5;
	add.s64 	%rd10, %rd8, %rd9;
	add.s64 	%rd17, %rd10, 16;
	cvta.to.global.u64 	%rd11, %rd6;
	add.s64 	%rd2, %rd11, 16000;
	mov.f32 	%f27, 0f00000000;
	mov.b32 	%r17, 0;
	mov.u32 	%r16, %r2;
$L__BB0_2:
	mul.wide.s32 	%rd12, %r16, 4;
	add.s64 	%rd13, %rd2, %rd12;
	ld.global.f32 	%f4, [%rd17+-16];
	ld.global.f32 	%f5, [%rd13+-16000];
	fma.rn.f32 	%f6, %f4, %f5, %f27;
	ld.global.f32 	%f7, [%rd17+-12];
	ld.global.f32 	%f8, [%rd13+-12000];
	fma.rn.f32 	%f9, %f7, %f8, %f6;
	ld.global.f32 	%f10, [%rd17+-8];
	ld.global.f32 	%f11, [%rd13+-8000];
	fma.rn.f32 	%f12, %f10, %f11, %f9;
	ld.global.f32 	%f13, [%rd17+-4];
	ld.global.f32 	%f14, [%rd13+-4000];
	fma.rn.f32 	%f15, %f13, %f14, %f12;
	ld.global.f32 	%f16, [%rd17];
	ld.global.f32 	%f17, [%rd13];
	fma.rn.f32 	%f18, %f16, %f17, %f15;
	ld.global.f32 	%f19, [%rd17+4];
	ld.global.f32 	%f20, [%rd13+4000];
	fma.rn.f32 	%f21, %f19, %f20, %f18;
	ld.global.f32 	%f22, [%rd17+8];
	ld.global.f32 	%f23, [%rd13+8000];
	fma.rn.f32 	%f24, %f22, %f23, %f21;
	ld.global.f32 	%f25, [%rd17+12];
	ld.global.f32 	%f26, [%rd13+12000];
	fma.rn.f32 	%f27, %f25, %f26, %f24;
	add.s32 	%r17, %r17, 8;
	add.s64 	%rd17, %rd17, 32;
	add.s32 	%r16, %r16, 8000;
	setp.ne.s32 	%p4, %r17, 1000;
	@%p4 bra 	$L__BB0_2;
	add.s32 	%r15, %r3, %r2;
	cvta.to.global.u64 	%rd14, %rd7;
	mul.wide.s32 	%rd15, %r15, 4;
	add.s64 	%rd16, %rd14, %rd15;
	st.global.f32 	[%rd16], %f27;
$L__BB0_4:
	ret;

}


// ===== COMPILED SASS (sm_100) =====

	.target	sm_100

	.elftype	@"ET_EXEC"


//--------------------- .note.nv.tkinfo           --------------------------
	.section	.note.nv.tkinfo,"",@"SHT_NOTE"
	.sectionflags	@"SHF_NOTE_NV_TKINFO"
	.tkinfo
        /*0018*/ 	.word	0x00000002
        /*0030*/ 	.string	""
        /*0030*/ 	.string	"ptxas"
        /*0030*/ 	.string	"Cuda compilation tools, release 13.0, V13.0.88"
        /*0030*/ 	.string	"Build cuda_13.0.r13.0/compiler.36424714_0"
        /*0030*/ 	.string	"-arch sm_100 -m 64 "



//--------------------- .note.nv.cuinfo           --------------------------
	.section	.note.nv.cuinfo,"",@"SHT_NOTE"
	.sectionflags	@"SHF_NOTE_NV_CUINFO"
        /*0018*/ 	.short	0x0002
        /*001a*/ 	.short	0x0064
        /*001c*/ 	.short	0x0082
	.zero		2


//--------------------- .nv.info                  --------------------------
	.section	.nv.info,"",@"SHT_CUDA_INFO"
	.align	4


	//----- nvinfo : EIATTR_REGCOUNT
	.align		4
        /*0000*/ 	.byte	0x04, 0x2f
        /*0002*/ 	.short	(.L_1 - .L_0)
	.align		4
.L_0:
        /*0004*/ 	.word	index@(_Z10matmul_gpuPfS_S_)
        /*0008*/ 	.word	0x00000020


	//----- nvinfo : EIATTR_FRAME_SIZE
	.align		4
.L_1:
        /*000c*/ 	.byte	0x04, 0x11
        /*000e*/ 	.short	(.L_3 - .L_2)
	.align		4
.L_2:
        /*0010*/ 	.word	index@(_Z10matmul_gpuPfS_S_)
        /*0014*/ 	.word	0x00000000


	//----- nvinfo : EIATTR_MIN_STACK_SIZE
	.align		4
.L_3:
        /*0018*/ 	.byte	0x04, 0x12
        /*001a*/ 	.short	(.L_5 - .L_4)
	.align		4
.L_4:
        /*001c*/ 	.word	index@(_Z10matmul_gpuPfS_S_)
        /*0020*/ 	.word	0x00000000
.L_5:


//--------------------- .nv.compat                --------------------------
	.section	.nv.compat,"",@"SHT_CUDA_COMPAT_INFO"
	.align	4
        /*0000*/ 	.byte	0x02, 0x09, 0x00, 0x00, 0x02, 0x02, 0x01, 0x00, 0x02, 0x05, 0x05, 0x00, 0x03, 0x07, 0x01, 0x01
        /*0010*/ 	.byte	0x02, 0x03, 0x00, 0x00, 0x02, 0x06, 0x01, 0x00, 0x04, 0x0b, 0x08, 0x00, 0x09, 0x00, 0x00, 0x00
        /*0020*/ 	.byte	0x00, 0x00, 0x00, 0x00


//--------------------- .nv.info._Z10matmul_gpuPfS_S_ --------------------------
	.section	.nv.info._Z10matmul_gpuPfS_S_,"",@"SHT_CUDA_INFO"
	.sectionflags	@""
	.align	4


	//----- nvinfo : EIATTR_CUDA_API_VERSION
	.align		4
        /*0000*/ 	.byte	0x04, 0x37
        /*0002*/ 	.short	(.L_7 - .L_6)
.L_6:
        /*0004*/ 	.word	0x00000082


	//----- nvinfo : EIATTR_KPARAM_INFO
	.align		4
.L_7:
        /*0008*/ 	.byte	0x04, 0x17
        /*000a*/ 	.short	(.L_9 - .L_8)
.L_8:
        /*000c*/ 	.word	0x00000000
        /*0010*/ 	.short	0x0002
        /*0012*/ 	.short	0x0010
        /*0014*/ 	.byte	0x00, 0xf5, 0x21, 0x00


	//----- nvinfo : EIATTR_KPARAM_INFO
	.align		4
.L_9:
        /*0018*/ 	.byte	0x04, 0x17
        /*001a*/ 	.short	(.L_11 - .L_10)
.L_10:
        /*001c*/ 	.word	0x00000000
        /*0020*/ 	.short	0x0001
        /*0022*/ 	.short	0x0008
        /*0024*/ 	.byte	0x00, 0xf5, 0x21, 0x00


	//----- nvinfo : EIATTR_KPARAM_INFO
	.align		4
.L_11:
        /*0028*/ 	.byte	0x04, 0x17
        /*002a*/ 	.short	(.L_13 - .L_12)
.L_12:
        /*002c*/ 	.word	0x00000000
        /*0030*/ 	.short	0x0000
        /*0032*/ 	.short	0x0000
        /*0034*/ 	.byte	0x00, 0xf5, 0x21, 0x00


	//----- nvinfo : EIATTR_SPARSE_MMA_MASK
	.align		4
.L_13:
        /*0038*/ 	.byte	0x03, 0x50
        /*003a*/ 	.short	0x0000


	//----- nvinfo : EIATTR_MAXREG_COUNT
	.align		4
        /*003c*/ 	.byte	0x03, 0x1b
        /*003e*/ 	.short	0x00ff


	//----- nvinfo : EIATTR_MERCURY_ISA_VERSION
	.align		4
        /*0040*/ 	.byte	0x03, 0x5f
        /*0042*/ 	.short	0x0101


	//----- nvinfo : EIATTR_VRC_CTA_INIT_COUNT
	.align		4
        /*0044*/ 	.byte	0x02, 0x4a
	.zero		1
	.zero		1


	//----- nvinfo : EIATTR_EXIT_INSTR_OFFSETS
	.align		4
        /*0048*/ 	.byte	0x04, 0x1c
        /*004a*/ 	.short	(.L_15 - .L_14)


	//   ....[0]....
.L_14:
        /*004c*/ 	.word	0x000000b0


	//   ....[1]....
        /*0050*/ 	.word	0x00000a60


	//----- nvinfo : EIATTR_CBANK_PARAM_SIZE
	.align		4
.L_15:
        /*0054*/ 	.byte	0x03, 0x19
        /*0056*/ 	.short	0x0018


	//----- nvinfo : EIATTR_PARAM_CBANK
	.align		4
        /*0058*/ 	.byte	0x04, 0x0a
        /*005a*/ 	.short	(.L_17 - .L_16)
	.align		4
.L_16:
        /*005c*/ 	.word	index@(.nv.constant0._Z10matmul_gpuPfS_S_)
        /*0060*/ 	.short	0x0380
        /*0062*/ 	.short	0x0018


	//----- nvinfo : EIATTR_SW_WAR
	.align		4
.L_17:
        /*0064*/ 	.byte	0x04, 0x36
        /*0066*/ 	.short	(.L_19 - .L_18)
.L_18:
        /*0068*/ 	.word	0x00000008
.L_19:


//--------------------- .nv.callgraph             --------------------------
	.section	.nv.callgraph,"",@"SHT_CUDA_CALLGRAPH"
	.align	4
	.sectionentsize	8
	.align		4
        /*0000*/ 	.word	0x00000000
	.align		4
        /*0004*/ 	.word	0xffffffff
	.align		4
        /*0008*/ 	.word	0x00000000
	.align		4
        /*000c*/ 	.word	0xfffffffe
	.align		4
        /*0010*/ 	.word	0x00000000
	.align		4
        /*0014*/ 	.word	0xfffffffd
	.align		4
        /*0018*/ 	.word	0x00000000
	.align		4
        /*001c*/ 	.word	0xfffffffc


//--------------------- .text._Z10matmul_gpuPfS_S_ --------------------------
	.section	.text._Z10matmul_gpuPfS_S_,"ax",@progbits
	.align	128
        .global         _Z10matmul_gpuPfS_S_
        .type           _Z10matmul_gpuPfS_S_,@function
        .size           _Z10matmul_gpuPfS_S_,(.L_x_2 - _Z10matmul_gpuPfS_S_)
        .other          _Z10matmul_gpuPfS_S_,@"STO_CUDA_ENTRY STV_DEFAULT"
_Z10matmul_gpuPfS_S_:
.text._Z10matmul_gpuPfS_S_:
[----:B------:R-:W-:Y:S01]  /*0000*/  LDC R1, c[0x0][0x37c] ;  /* 0x0000df00ff017b82 */ /* 0x000fe20000000800 */
[----:B------:R-:W0:Y:S07]  /*0010*/  S2R R3, SR_TID.X ;  /* 0x0000000000037919 */ /* 0x000e2e0000002100 */
[----:B------:R-:W1:Y:S01]  /*0020*/  LDC R11, c[0x0][0x364] ;  /* 0x0000d900ff0b7b82 */ /* 0x000e620000000800 */
[----:B------:R-:W1:Y:S07]  /*0030*/  S2R R2, SR_TID.Y ;  /* 0x0000000000027919 */ /* 0x000e6e0000002200 */
[----:B------:R-:W0:Y:S08]  /*0040*/  S2UR UR5, SR_CTAID.X ;  /* 0x00000000000579c3 */ /* 0x000e300000002500 */
[----:B------:R-:W0:Y:S08]  /*0050*/  LDC R0, c[0x0][0x360] ;  /* 0x0000d800ff007b82 */ /* 0x000e300000000800 */
[----:B------:R-:W1:Y:S01]  /*0060*/  S2UR UR4, SR_CTAID.Y ;  /* 0x00000000000479c3 */ /* 0x000e620000002600 */
[----:B0-----:R-:W-:-:S05]  /*0070*/  IMAD R0, R0, UR5, R3 ;  /* 0x0000000500007c24 */ /* 0x001fca000f8e0203 */
[----:B------:R-:W-:Y:S01]  /*0080*/  ISETP.GT.AND P0, PT, R0, 0x3e7, PT ;  /* 0x000003e70000780c */ /* 0x000fe20003f04270 */
[----:B-1----:R-:W-:-:S05]  /*0090*/  IMAD R11, R11, UR4, R2 ;  /* 0x000000040b0b7c24 */ /* 0x002fca000f8e0202 */
[----:B------:R-:W-:-:S13]  /*00a0*/  ISETP.GT.U32.OR P0, PT, R11, 0x3e7, P0 ;  /* 0x000003e70b00780c */ /* 0x000fda0000704470 */
[----:B------:R-:W-:Y:S05]  /*00b0*/  @P0 EXIT ;  /* 0x000000000000094d */ /* 0x000fea0003800000 */
[----:B------:R-:W0:Y:S01]  /*00c0*/  LDC.64 R2, c[0x0][0x380] ;  /* 0x0000e000ff027b82 */ /* 0x000e220000000a00 */
[----:B------:R-:W1:Y:S01]  /*00d0*/  LDCU.64 UR4, c[0x0][0x388] ;  /* 0x00007100ff0477ac */ /* 0x000e620008000a00 */
[----:B------:R-:W-:Y:S02]  /*00e0*/  IMAD R11, R11, 0x3e8, RZ ;  /* 0x000003e80b0b7824 */ /* 0x000fe400078e02ff */
[----:B------:R-:W-:Y:S01]  /*00f0*/  HFMA2 R24, -RZ, RZ, 0, 0 ;  /* 0x00000000ff187431 */ /* 0x000fe200000001ff */
[----:B------:R-:W-:Y:S01]  /*0100*/  MOV R13, R0 ;  /* 0x00000000000d7202 */ /* 0x000fe20000000f00 */
[----:B------:R-:W2:Y:S01]  /*0110*/  LDCU.64 UR6, c[0x0][0x358] ;  /* 0x00006b00ff0677ac */ /* 0x000ea20008000a00 */
[----:B-1----:R-:W-:-:S04]  /*0120*/  UIADD3 UR4, UP0, UPT, UR4, 0x3e80, URZ ;  /* 0x00003e8004047890 */ /* 0x002fc8000ff1e0ff */
[----:B------:R-:W-:Y:S01]  /*0130*/  UIADD3.X UR5, UPT, UPT, URZ, UR5, URZ, UP0, !UPT ;  /* 0x00000005ff057290 */ /* 0x000fe200087fe4ff */
[----:B0-----:R-:W-:Y:S01]  /*0140*/  IMAD.WIDE.U32 R2, R11, 0x4, R2 ;  /* 0x000000040b027825 */ /* 0x001fe200078e0002 */
[----:B------:R-:W-:Y:S01]  /*0150*/  MOV R4, UR4 ;  /* 0x0000000400047c02 */ /* 0x000fe20008000f00 */
[----:B------:R-:W-:Y:S01]  /*0160*/  UMOV UR4, URZ ;  /* 0x000000ff00047c82 */ /* 0x000fe20008000000 */
[----:B------:R-:W-:Y:S02]  /*0170*/  IADD3 R6, P0, PT, R2, 0x10, RZ ;  /* 0x0000001002067810 */ /* 0x000fe40007f1e0ff */
[----:B------:R-:W-:Y:S02]  /*0180*/  MOV R5, UR5 ;  /* 0x0000000500057c02 */ /* 0x000fe40008000f00 */
[----:B--2---:R-:W-:-:S09]  /*0190*/  IADD3.X R3, PT, PT, RZ, R3, RZ, P0, !PT ;  /* 0x00000003ff037210 */ /* 0x004fd200007fe4ff */
.L_x_0:
[----:B------:R-:W-:Y:S01]  /*01a0*/  IMAD.WIDE R18, R13, 0x4, R4 ;  /* 0x000000040d127825 */ /* 0x000fe200078e0204 */
[----:B------:R-:W-:-:S04]  /*01b0*/  MOV R2, R6 ;  /* 0x0000000600027202 */ /* 0x000fc80000000f00 */
[----:B------:R-:W2:Y:S04]  /*01c0*/  LDG.E R14, desc[UR6][R18.64+-0x3e80] ;  /* 0xffc18006120e7981 */ /* 0x000ea8000c1e1900 */
[----:B------:R-:W2:Y:S04]  /*01d0*/  LDG.E R15, desc[UR6][R2.64+-0x10] ;  /* 0xfffff006020f7981 */ /* 0x000ea8000c1e1900 */
[----:B------:R-:W3:Y:S04]  /*01e0*/  LDG.E R7, desc[UR6][R2.64+-0xc] ;  /* 0xfffff40602077981 */ /* 0x000ee8000c1e1900 */
[----:B------:R-:W3:Y:S04]  /*01f0*/  LDG.E R6, desc[UR6][R18.64+-0x2ee0] ;  /* 0xffd1200612067981 */ /* 0x000ee8000c1e1900 */
[----:B------:R-:W4:Y:S04]  /*0200*/  LDG.E R8, desc[UR6][R2.64+-0x8] ;  /* 0xfffff80602087981 */ /* 0x000f28000c1e1900 */
[----:B------:R-:W4:Y:S04]  /*0210*/  LDG.E R9, desc[UR6][R18.64+-0x1f40] ;  /* 0xffe0c00612097981 */ /* 0x000f28000c1e1900 */
[----:B------:R-:W5:Y:S04]  /*0220*/  LDG.E R20, desc[UR6][R2.64+-0x4] ;  /* 0xfffffc0602147981 */ /* 0x000f68000c1e1900 */
[----:B------:R-:W5:Y:S04]  /*0230*/  LDG.E R25, desc[UR6][R18.64+-0xfa0] ;  /* 0xfff0600612197981 */ /* 0x000f68000c1e1900 */
[----:B------:R-:W5:Y:S04]  /*0240*/  LDG.E R16, desc[UR6][R2.64] ;  /* 0x0000000602107981 */ /* 0x000f68000c1e1900 */
[----:B------:R-:W5:Y:S04]  /*0250*/  LDG.E R23, desc[UR6][R18.64] ;  /* 0x0000000612177981 */ /* 0x000f68000c1e1900 */
[----:B------:R-:W5:Y:S04]  /*0260*/  LDG.E R12, desc[UR6][R2.64+0x4] ;  /* 0x00000406020c7981 */ /* 0x000f68000c1e1900 */
[----:B------:R-:W5:Y:S04]  /*0270*/  LDG.E R21, desc[UR6][R18.64+0xfa0] ;  /* 0x000fa00612157981 */ /* 0x000f68000c1e1900 */
[----:B------:R-:W5:Y:S04]  /*0280*/  LDG.E R10, desc[UR6][R2.64+0x8] ;  /* 0x00000806020a7981 */ /* 0x000f68000c1e1900 */
[----:B------:R-:W5:Y:S01]  /*0290*/  LDG.E R17, desc[UR6][R18.64+0x1f40] ;  /* 0x001f400612117981 */ /* 0x000f62000c1e1900 */
[----:B------:R-:W-:-:S03]  /*02a0*/  IADD3 R29, PT, PT, R13, 0x1f40, RZ ;  /* 0x00001f400d1d7810 */ /* 0x000fc60007ffe0ff */
[----:B------:R-:W5:Y:S04]  /*02b0*/  LDG.E R22, desc[UR6][R18.64+0x2ee0] ;  /* 0x002ee00612167981 */ /* 0x000f68000c1e1900 */
[----:B------:R-:W5:Y:S04]  /*02c0*/  LDG.E R27, desc[UR6][R2.64+0xc] ;  /* 0x00000c06021b7981 */ /* 0x000f68000c1e1900 */
[----:B------:R-:W5:Y:S01]  /*02d0*/  LDG.E R18, desc[UR6][R2.64+0x1c] ;  /* 0x00001c0602127981 */ /* 0x000f62000c1e1900 */
[----:B--2---:R-:W-:Y:S01]  /*02e0*/  FFMA R24, R15, R14, R24 ;  /* 0x0000000e0f187223 */ /* 0x004fe20000000018 */
[----:B------:R-:W-:-:S05]  /*02f0*/  IMAD.WIDE R14, R29, 0x4, R4 ;  /* 0x000000041d0e7825 */ /* 0x000fca00078e0204 */
[----:B------:R-:W2:Y:S01]  /*0300*/  LDG.E R19, desc[UR6][R14.64+0xfa0] ;  /* 0x000fa0060e137981 */ /* 0x000ea2000c1e1900 */
[----:B---3--:R-:W-:-:S03]  /*0310*/  FFMA R29, R7, R6, R24 ;  /* 0x00000006071d7223 */ /* 0x008fc60000000018 */
[----:B------:R-:W3:Y:S04]  /*0320*/  LDG.E R6, desc[UR6][R2.64+0x10] ;  /* 0x0000100602067981 */ /* 0x000ee8000c1e1900 */
[----:B------:R-:W3:Y:S01]  /*0330*/  LDG.E R7, desc[UR6][R14.64+-0x3e80] ;  /* 0xffc180060e077981 */ /* 0x000ee2000c1e1900 */
[----:B----4-:R-:W-:-:S03]  /*0340*/  FFMA R29, R8, R9, R29 ;  /* 0x00000009081d7223 */ /* 0x010fc6000000001d */
[----:B------:R-:W4:Y:S04]  /*0350*/  LDG.E R8, desc[UR6][R2.64+0x14] ;  /* 0x0000140602087981 */ /* 0x000f28000c1e1900 */
[----:B------:R-:W4:Y:S01]  /*0360*/  LDG.E R9, desc[UR6][R14.64+-0x2ee0] ;  /* 0xffd120060e097981 */ /* 0x000f22000c1e1900 */
[----:B-----5:R-:W-:-:S03]  /*0370*/  FFMA R29, R20, R25, R29 ;  /* 0x00000019141d7223 */ /* 0x020fc6000000001d */
[----:B------:R-:W5:Y:S04]  /*0380*/  LDG.E R20, desc[UR6][R2.64+0x18] ;  /* 0x0000180602147981 */ /* 0x000f68000c1e1900 */
[----:B------:R-:W5:Y:S01]  /*0390*/  LDG.E R25, desc[UR6][R14.64+-0x1f40] ;  /* 0xffe0c0060e197981 */ /* 0x000f62000c1e1900 */
[----:B------:R-:W-:-:S03]  /*03a0*/  FFMA R29, R16, R23, R29 ;  /* 0x00000017101d7223 */ /* 0x000fc6000000001d */
[----:B------:R-:W2:Y:S04]  /*03b0*/  LDG.E R23, desc[UR6][R14.64+-0xfa0] ;  /* 0xfff060060e177981 */ /* 0x000ea8000c1e1900 */
[----:B------:R-:W2:Y:S01]  /*03c0*/  LDG.E R16, desc[UR6][R2.64+0x20] ;  /* 0x0000200602107981 */ /* 0x000ea2000c1e1900 */
[----:B------:R-:W-:-:S03]  /*03d0*/  FFMA R29, R12, R21, R29 ;  /* 0x000000150c1d7223 */ /* 0x000fc6000000001d */
[----:B------:R-:W2:Y:S04]  /*03e0*/  LDG.E R21, desc[UR6][R14.64] ;  /* 0x000000060e157981 */ /* 0x000ea8000c1e1900 */
[----:B------:R-:W2:Y:S01]  /*03f0*/  LDG.E R12, desc[UR6][R2.64+0x24] ;  /* 0x00002406020c7981 */ /* 0x000ea2000c1e1900 */
[----:B------:R-:W-:-:S03]  /*0400*/  FFMA R24, R10, R17, R29 ;  /* 0x000000110a187223 */ /* 0x000fc6000000001d */
[----:B------:R-:W2:Y:S04]  /*0410*/  LDG.E R10, desc[UR6][R2.64+0x28] ;  /* 0x00002806020a7981 */ /* 0x000ea8000c1e1900 */
[----:B------:R-:W2:Y:S01]  /*0420*/  LDG.E R17, desc[UR6][R14.64+0x1f40] ;  /* 0x001f40060e117981 */ /* 0x000ea2000c1e1900 */
[----:B------:R-:W-:Y:S01]  /*0430*/  FFMA R27, R27, R22, R24 ;  /* 0x000000161b1b7223 */ /* 0x000fe20000000018 */
[----:B------:R-:W-:Y:S02]  /*0440*/  IADD3 R24, PT, PT, R13, 0x3e80, RZ ;  /* 0x00003e800d187810 */ /* 0x000fe40007ffe0ff */
[----:B------:R-:W2:Y:S04]  /*0450*/  LDG.E R22, desc[UR6][R14.64+0x2ee0] ;  /* 0x002ee0060e167981 */ /* 0x000ea8000c1e1900 */
[----:B------:R-:W2:Y:S01]  /*0460*/  LDG.E R14, desc[UR6][R2.64+0x48] ;  /* 0x00004806020e7981 */ /* 0x000ea2000c1e1900 */
[----:B---3--:R-:W-:Y:S01]  /*0470*/  FFMA R29, R6, R7, R27 ;  /* 0x00000007061d7223 */ /* 0x008fe2000000001b */
[----:B------:R-:W-:-:S02]  /*0480*/  IMAD.WIDE R6, R24, 0x4, R4 ;  /* 0x0000000418067825 */ /* 0x000fc400078e0204 */
        /* <DEDUP_REMOVED lines=8> */
[----:B--2---:R-:W-:-:S03]  /*0510*/  FFMA R29, R18, R23, R29 ;  /* 0x00000017121d7223 */ /* 0x004fc6000000001d */
[----:B------:R-:W2:Y:S04]  /*0520*/  LDG.E R18, desc[UR6][R2.64+0x38] ;  /* 0x0000380602127981 */ /* 0x000ea8000c1e1900 */
[----:B------:R-:W2:Y:S01]  /*0530*/  LDG.E R23, desc[UR6][R6.64+-0x1f40] ;  /* 0xffe0c00606177981 */ /* 0x000ea2000c1e1900 */
[----:B------:R-:W-:-:S03]  /*0540*/  FFMA R29, R16, R21, R29 ;  /* 0x00000015101d7223 */ /* 0x000fc6000000001d */
[----:B------:R-:W2:Y:S01]  /*0550*/  LDG.E R16, desc[UR6][R2.64+0x3c] ;  /* 0x00003c0602107981 */ /* 0x000ea2000c1e1900 */
[----:B------:R-:W-:-:S03]  /*0560*/  FFMA R19, R12, R19, R29 ;  /* 0x000000130c137223 */ /* 0x000fc6000000001d */
[----:B------:R-:W2:Y:S04]  /*0570*/  LDG.E R21, desc[UR6][R6.64+-0xfa0] ;  /* 0xfff0600606157981 */ /* 0x000ea8000c1e1900 */
[----:B------:R-:W2:Y:S01]  /*0580*/  LDG.E R12, desc[UR6][R2.64+0x40] ;  /* 0x00004006020c7981 */ /* 0x000ea2000c1e1900 */
[----:B------:R-:W-:-:S03]  /*0590*/  FFMA R24, R10, R17, R19 ;  /* 0x000000110a187223 */ /* 0x000fc60000000013 */
[----:B------:R-:W2:Y:S04]  /*05a0*/  LDG.E R19, desc[UR6][R2.64+0x44] ;  /* 0x0000440602137981 */ /* 0x000ea8000c1e1900 */
[----:B------:R-:W2:Y:S04]  /*05b0*/  LDG.E R10, desc[UR6][R6.64+0xfa0] ;  /* 0x000fa006060a7981 */ /* 0x000ea8000c1e1900 */
[----:B------:R-:W2:Y:S01]  /*05c0*/  LDG.E R17, desc[UR6][R6.64+0x1f40] ;  /* 0x001f400606117981 */ /* 0x000ea2000c1e1900 */
[----:B---3--:R-:W-:Y:S01]  /*05d0*/  FFMA R27, R27, R22, R24 ;  /* 0x000000161b1b7223 */ /* 0x008fe20000000018 */
[----:B------:R-:W-:-:S02]  /*05e0*/  IADD3 R24, PT, PT, R13, 0x5dc0, RZ ;  /* 0x00005dc00d187810 */ /* 0x000fc40007ffe0ff */
[----:B------:R-:W3:Y:S01]  /*05f0*/  LDG.E R22, desc[UR6][R6.64+0x2ee0] ;  /* 0x002ee00606167981 */ /* 0x000ee2000c1e1900 */
[----:B----4-:R-:W-:Y:S02]  /*0600*/  FFMA R29, R8, R9, R27 ;  /* 0x00000009081d7223 */ /* 0x010fe4000000001b */
[----:B------:R-:W-:Y:S01]  /*0610*/  IMAD.WIDE R8, R24, 0x4, R4 ;  /* 0x0000000418087825 */ /* 0x000fe200078e0204 */
[----:B------:R-:W3:Y:S04]  /*0620*/  LDG.E R27, desc[UR6][R2.64+0x4c] ;  /* 0x00004c06021b7981 */ /* 0x000ee8000c1e1900 */
        /* <DEDUP_REMOVED lines=8> */
[----:B------:R-:W4:Y:S01]  /*06b0*/  LDG.E R6, desc[UR6][R8.64+-0x1f40] ;  /* 0xffe0c00608067981 */ /* 0x000f22000c1e1900 */
[----:B------:R-:W-:-:S03]  /*06c0*/  FFMA R16, R12, R15, R21 ;  /* 0x0000000f0c107223 */ /* 0x000fc60000000015 */
[----:B------:R-:W4:Y:S04]  /*06d0*/  LDG.E R12, desc[UR6][R2.64+0x5c] ;  /* 0x00005c06020c7981 */ /* 0x000f28000c1e1900 */
[----:B------:R-:W4:Y:S01]  /*06e0*/  LDG.E R21, desc[UR6][R8.64+-0xfa0] ;  /* 0xfff0600608157981 */ /* 0x000f22000c1e1900 */
[----:B------:R-:W-:-:S03]  /*06f0*/  FFMA R15, R19, R10, R16 ;  /* 0x0000000a130f7223 */ /* 0x000fc60000000010 */
[----:B------:R-:W4:Y:S04]  /*0700*/  LDG.E R19, desc[UR6][R2.64+0x60] ;  /* 0x0000600602137981 */ /* 0x000f28000c1e1900 */
[----:B------:R-:W4:Y:S01]  /*0710*/  LDG.E R10, desc[UR6][R8.64] ;  /* 0x00000006080a7981 */ /* 0x000f22000c1e1900 */
[----:B------:R-:W-:-:S03]  /*0720*/  FFMA R14, R14, R17, R15 ;  /* 0x000000110e0e7223 */ /* 0x000fc6000000000f */
[----:B------:R-:W4:Y:S04]  /*0730*/  LDG.E R29, desc[UR6][R2.64+0x64] ;  /* 0x00006406021d7981 */ /* 0x000f28000c1e1900 */
[----:B------:R-:W4:Y:S04]  /*0740*/  LDG.E R24, desc[UR6][R8.64+0xfa0] ;  /* 0x000fa00608187981 */ /* 0x000f28000c1e1900 */
[----:B------:R-:W4:Y:S04]  /*0750*/  LDG.E R17, desc[UR6][R2.64+0x68] ;  /* 0x0000680602117981 */ /* 0x000f28000c1e1900 */
[----:B------:R-:W4:Y:S01]  /*0760*/  LDG.E R16, desc[UR6][R8.64+0x1f40] ;  /* 0x001f400608107981 */ /* 0x000f22000c1e1900 */
[----:B------:R-:W-:Y:S01]  /*0770*/  IADD3 R15, PT, PT, R13, 0x7d00, RZ ;  /* 0x00007d000d0f7810 */ /* 0x000fe20007ffe0ff */
[----:B---3--:R-:W-:-:S02]  /*0780*/  FFMA R14, R27, R22, R14 ;  /* 0x000000161b0e7223 */ /* 0x008fc4000000000e */
[----:B------:R-:W3:Y:S02]  /*0790*/  LDG.E R22, desc[UR6][R8.64+0x2ee0] ;  /* 0x002ee00608167981 */ /* 0x000ee4000c1e1900 */
[----:B-----5:R-:W-:Y:S01]  /*07a0*/  FFMA R20, R25, R20, R14 ;  /* 0x0000001419147223 */ /* 0x020fe2000000000e */
[----:B------:R-:W-:Y:S01]  /*07b0*/  IMAD.WIDE R14, R15, 0x4, R4 ;  /* 0x000000040f0e7825 */ /* 0x000fe200078e0204 */
[----:B------:R-:W3:Y:S04]  /*07c0*/  LDG.E R25, desc[UR6][R2.64+0x6c] ;  /* 0x00006c0602197981 */ /* 0x000ee8000c1e1900 */
[----:B------:R-:W5:Y:S01]  /*07d0*/  LDG.E R8, desc[UR6][R2.64+0x78] ;  /* 0x0000780602087981 */ /* 0x000f62000c1e1900 */
[----:B--2---:R-:W-:-:S03]  /*07e0*/  FFMA R20, R23, R18, R20 ;  /* 0x0000001217147223 */ /* 0x004fc60000000014 */
[----:B------:R-:W2:Y:S01]  /*07f0*/  LDG.E R18, desc[UR6][R2.64+0x70] ;  /* 0x0000700602127981 */ /* 0x000ea2000c1e1900 */
[----:B----4-:R-:W-:-:S03]  /*0800*/  FFMA R27, R7, R6, R20 ;  /* 0x00000006071b7223 */ /* 0x010fc60000000014 */
[----:B------:R-:W2:Y:S04]  /*0810*/  LDG.E R23, desc[UR6][R14.64+-0x3e80] ;  /* 0xffc180060e177981 */ /* 0x000ea8000c1e1900 */
[----:B------:R-:W4:Y:S01]  /*0820*/  LDG.E R6, desc[UR6][R2.64+0x74] ;  /* 0x0000740602067981 */ /* 0x000f22000c1e1900 */
[----:B------:R-:W-:-:S03]  /*0830*/  FFMA R12, R12, R21, R27 ;  /* 0x000000150c0c7223 */ /* 0x000fc6000000001b */
[----:B------:R-:W4:Y:S04]  /*0840*/  LDG.E R7, desc[UR6][R14.64+-0x2ee0] ;  /* 0xffd120060e077981 */ /* 0x000f28000c1e1900 */
[----:B------:R-:W5:Y:S01]  /*0850*/  LDG.E R9, desc[UR6][R14.64+-0x1f40] ;  /* 0xffe0c0060e097981 */ /* 0x000f62000c1e1900 */
[----:B------:R-:W-:-:S03]  /*0860*/  FFMA R12, R19, R10, R12 ;  /* 0x0000000a130c7223 */ /* 0x000fc6000000000c */
[----:B------:R-:W5:Y:S04]  /*0870*/  LDG.E R10, desc[UR6][R2.64+0x7c] ;  /* 0x00007c06020a7981 */ /* 0x000f68000c1e1900 */
[----:B------:R-:W5:Y:S01]  /*0880*/  LDG.E R19, desc[UR6][R14.64+-0xfa0] ;  /* 0xfff060060e137981 */ /* 0x000f62000c1e1900 */
[----:B------:R-:W-:-:S03]  /*0890*/  FFMA R24, R29, R24, R12 ;  /* 0x000000181d187223 */ /* 0x000fc6000000000c */
[----:B------:R-:W5:Y:S04]  /*08a0*/  LDG.E R12, desc[UR6][R2.64+0x80] ;  /* 0x00008006020c7981 */ /* 0x000f68000c1e1900 */
[----:B------:R-:W5:Y:S01]  /*08b0*/  LDG.E R21, desc[UR6][R14.64] ;  /* 0x000000060e157981 */ /* 0x000f62000c1e1900 */
[----:B------:R-:W-:-:S03]  /*08c0*/  FFMA R26, R17, R16, R24 ;  /* 0x00000010111a7223 */ /* 0x000fc60000000018 */
[----:B------:R-:W5:Y:S04]  /*08d0*/  LDG.E R17, desc[UR6][R2.64+0x84] ;  /* 0x0000840602117981 */ /* 0x000f68000c1e1900 */
[----:B------:R-:W5:Y:S04]  /*08e0*/  LDG.E R20, desc[UR6][R14.64+0xfa0] ;  /* 0x000fa0060e147981 */ /* 0x000f68000c1e1900 */
[----:B------:R-:W5:Y:S04]  /*08f0*/  LDG.E R16, desc[UR6][R14.64+0x1f40] ;  /* 0x001f40060e107981 */ /* 0x000f68000c1e1900 */
[----:B------:R-:W5:Y:S04]  /*0900*/  LDG.E R29, desc[UR6][R2.64+0x88] ;  /* 0x00008806021d7981 */ /* 0x000f68000c1e1900 */
[----:B------:R-:W5:Y:S04]  /*0910*/  LDG.E R27, desc[UR6][R14.64+0x2ee0] ;  /* 0x002ee0060e1b7981 */ /* 0x000f68000c1e1900 */
[----:B------:R0:W5:Y:S01]  /*0920*/  LDG.E R24, desc[UR6][R2.64+0x8c] ;  /* 0x00008c0602187981 */ /* 0x000162000c1e1900 */
[----:B------:R-:W-:-:S04]  /*0930*/  UIADD3 UR4, UPT, UPT, UR4, 0x28, URZ ;  /* 0x0000002804047890 */ /* 0x000fc8000fffe0ff */
[----:B------:R-:W-:Y:S01]  /*0940*/  UISETP.NE.AND UP0, UPT, UR4, 0x3e8, UPT ;  /* 0x000003e80400788c */ /* 0x000fe2000bf05270 */
[----:B------:R-:W-:Y:S01]  /*0950*/  IADD3 R13, PT, PT, R13, 0x9c40, RZ ;  /* 0x00009c400d0d7810 */ /* 0x000fe20007ffe0ff */
[----:B---3--:R-:W-:-:S04]  /*0960*/  FFMA R25, R25, R22, R26 ;  /* 0x0000001619197223 */ /* 0x008fc8000000001a */
[----:B--2---:R-:W-:-:S04]  /*0970*/  FFMA R23, R18, R23, R25 ;  /* 0x0000001712177223 */ /* 0x004fc80000000019 */
[----:B----4-:R-:W-:-:S04]  /*0980*/  FFMA R7, R6, R7, R23 ;  /* 0x0000000706077223 */ /* 0x010fc80000000017 */
[----:B-----5:R-:W-:-:S04]  /*0990*/  FFMA R7, R8, R9, R7 ;  /* 0x0000000908077223 */ /* 0x020fc80000000007 */
[----:B------:R-:W-:-:S04]  /*09a0*/  FFMA R7, R10, R19, R7 ;  /* 0x000000130a077223 */ /* 0x000fc80000000007 */
[----:B------:R-:W-:Y:S01]  /*09b0*/  FFMA R12, R12, R21, R7 ;  /* 0x000000150c0c7223 */ /* 0x000fe20000000007 */
[----:B------:R-:W-:-:S03]  /*09c0*/  IADD3 R6, P0, PT, R2, 0xa0, RZ ;  /* 0x000000a002067810 */ /* 0x000fc60007f1e0ff */
[----:B------:R-:W-:Y:S01]  /*09d0*/  FFMA R12, R17, R20, R12 ;  /* 0x00000014110c7223 */ /* 0x000fe2000000000c */
[----:B0-----:R-:W-:-:S03]  /*09e0*/  IADD3.X R3, PT, PT, RZ, R3, RZ, P0, !PT ;  /* 0x00000003ff037210 */ /* 0x001fc600007fe4ff */
[----:B------:R-:W-:-:S04]  /*09f0*/  FFMA R29, R29, R16, R12 ;  /* 0x000000101d1d7223 */ /* 0x000fc8000000000c */
[----:B------:R-:W-:Y:S01]  /*0a00*/  FFMA R24, R24, R27, R29 ;  /* 0x0000001b18187223 */ /* 0x000fe2000000001d */
[----:B------:R-:W-:Y:S06]  /*0a10*/  BRA.U UP0, `(.L_x_0) ;  /* 0xfffffff500e07547 */ /* 0x000fec000b83ffff */
[----:B------:R-:W0:Y:S01]  /*0a20*/  LDC.64 R2, c[0x0][0x390] ;  /* 0x0000e400ff027b82 */ /* 0x000e220000000a00 */
[----:B------:R-:W-:-:S05]  /*0a30*/  IADD3 R11, PT, PT, R0, R11, RZ ;  /* 0x0000000b000b7210 */ /* 0x000fca0007ffe0ff */
[----:B0-----:R-:W-:-:S05]  /*0a40*/  IMAD.WIDE R2, R11, 0x4, R2 ;  /* 0x000000040b027825 */ /* 0x001fca00078e0202 */
[----:B------:R-:W-:Y:S01]  /*0a50*/  STG.E desc[UR6][R2.64], R24 ;  /* 0x0000001802007986 */ /* 0x000fe2000c101906 */
[----:B------:R-:W-:Y:S05]  /*0a60*/  EXIT ;  /* 0x000000000000794d */ /* 0x000fea0003800000 */
.L_x_1:
[----:B------:R-:W-:-:S00]  /*0a70*/  BRA `(.L_x_1) ;  /* 0xfffffffc00fc7947 */ /* 0x000fc0000383ffff */
[----:B------:R-:W-:-:S00]  /*0a80*/  NOP ;  /* 0x0000000000007918 */ /* 0x000fc00000000000 */
[----:B------:R-:W-:-:S00]  /*0a90*/  NOP ;  /* 0x0000000000007918 */ /* 0x000fc00000000000 */
[----:B------:R-:W-:-:S00]  /*0aa0*/  NOP ;  /* 0x0000000000007918 */ /* 0x000fc00000000000 */
[----:B------:R-:W-:-:S00]  /*0ab0*/  NOP ;  /* 0x0000000000007918 */ /* 0x000fc00000000000 */
[----:B------:R-:W-:-:S00]  /*0ac0*/  NOP ;  /* 0x0000000000007918 */ /* 0x000fc00000000000 */
[----:B------:R-:W-:-:S00]  /*0ad0*/  NOP ;  /* 0x0000000000007918 */ /* 0x000fc00000000000 */
[----:B------:R-:W-:-:S00]  /*0ae0*/  NOP ;  /* 0x0000000000007918 */ /* 0x000fc00000000000 */
[----:B------:R-:W-:-:S00]  /*0af0*/  NOP ;  /* 0x0000000000007918 */ /* 0x000fc00000000000 */
.L_x_2:


//--------------------- .nv.shared.reserved.0     --------------------------
	.section	.nv.shared.reserved.0,"aw",@nobits
	.weak		__nv_reservedSMEM_offset_0_alias
	.size		__nv_reservedSMEM_offset_0_alias, 0, 64
	.other		__nv_reservedSMEM_offset_0_alias,@"STO_CUDA_RESERVED_SHARED STV_DEFAULT"
__nv_reservedSMEM_offset_0_alias:
	.zero		0
	.zero		64


//--------------------- .nv.constant0._Z10matmul_gpuPfS_S_ --------------------------
	.section	.nv.constant0._Z10matmul_gpuPfS_S_,"a",@progbits
	.sectionflags	@""
	.align	4
.nv.constant0._Z10matmul_gpuPfS_S_:
	.zero		920


//--------------------- SYMBOLS --------------------------

	.type		.nv.reservedSmem.offset0,@object
	.size		.nv.reservedSmem.offset0,0x4
